//
// Generated by NVIDIA NVVM Compiler
//
// Compiler Build ID: CL-36424714
// Cuda compilation tools, release 13.0, V13.0.88
// Based on NVVM 20.0.0
//

.version 9.0
.target sm_100
.address_size 64

	// .globl	_Z36cudaKernel_ActivateLayerUsingSigmoidPfjj

.visible .entry _Z36cudaKernel_ActivateLayerUsingSigmoidPfjj(
	.param .u64 .ptr .align 1 _Z36cudaKernel_ActivateLayerUsingSigmoidPfjj_param_0,
	.param .u32 _Z36cudaKernel_ActivateLayerUsingSigmoidPfjj_param_1,
	.param .u32 _Z36cudaKernel_ActivateLayerUsingSigmoidPfjj_param_2
)
{
	.reg .pred 	%p<5>;
	.reg .b32 	%r<28>;
	.reg .b32 	%f<5>;
	.reg .b64 	%rd<9>;
	.reg .b64 	%fd<30>;

	ld.param.u64 	%rd3, [_Z36cudaKernel_ActivateLayerUsingSigmoidPfjj_param_0];
	ld.param.u32 	%r4, [_Z36cudaKernel_ActivateLayerUsingSigmoidPfjj_param_1];
	ld.param.u32 	%r5, [_Z36cudaKernel_ActivateLayerUsingSigmoidPfjj_param_2];
	mov.u32 	%r6, %tid.x;
	mov.u32 	%r7, %ctaid.x;
	mov.u32 	%r8, %ntid.x;
	mad.lo.s32 	%r9, %r7, %r8, %r6;
	mov.u32 	%r27, %r9;
	mov.u32 	%r10, %r27;
	setp.ge.u32 	%p1, %r10, %r5;
	@%p1 bra 	$L__BB0_5;
	cvta.to.global.u64 	%rd2, %rd3;
	mov.u32 	%r11, %r27;
	add.s32 	%r12, %r11, %r4;
	mul.wide.u32 	%rd5, %r12, 4;
	add.s64 	%rd6, %rd2, %rd5;
	ld.global.f32 	%f1, [%rd6];
	cvt.f64.f32 	%fd1, %f1;
	neg.f64 	%fd6, %fd1;
	fma.rn.f64 	%fd7, %fd1, 0dBFF71547652B82FE, 0d4338000000000000;
	{
	.reg .b32 %temp; 
	mov.b64 	{%r1, %temp}, %fd7;
	}
	mov.f64 	%fd8, 0dC338000000000000;
	add.rn.f64 	%fd9, %fd7, %fd8;
	fma.rn.f64 	%fd10, %fd9, 0dBFE62E42FEFA39EF, %fd6;
	fma.rn.f64 	%fd11, %fd9, 0dBC7ABC9E3B39803F, %fd10;
	fma.rn.f64 	%fd12, %fd11, 0d3E5ADE1569CE2BDF, 0d3E928AF3FCA213EA;
	fma.rn.f64 	%fd13, %fd12, %fd11, 0d3EC71DEE62401315;
	fma.rn.f64 	%fd14, %fd13, %fd11, 0d3EFA01997C89EB71;
	fma.rn.f64 	%fd15, %fd14, %fd11, 0d3F2A01A014761F65;
	fma.rn.f64 	%fd16, %fd15, %fd11, 0d3F56C16C1852B7AF;
	fma.rn.f64 	%fd17, %fd16, %fd11, 0d3F81111111122322;
	fma.rn.f64 	%fd18, %fd17, %fd11, 0d3FA55555555502A1;
	fma.rn.f64 	%fd19, %fd18, %fd11, 0d3FC5555555555511;
	fma.rn.f64 	%fd20, %fd19, %fd11, 0d3FE000000000000B;
	fma.rn.f64 	%fd21, %fd20, %fd11, 0d3FF0000000000000;
	fma.rn.f64 	%fd22, %fd21, %fd11, 0d3FF0000000000000;
	{
	.reg .b32 %temp; 
	mov.b64 	{%r2, %temp}, %fd22;
	}
	{
	.reg .b32 %temp; 
	mov.b64 	{%temp, %r3}, %fd22;
	}
	shl.b32 	%r13, %r1, 20;
	add.s32 	%r14, %r13, %r3;
	mov.b64 	%fd29, {%r2, %r14};
	{
	.reg .b32 %temp; 
	mov.b64 	{%temp, %r15}, %fd6;
	}
	mov.b32 	%f3, %r15;
	abs.f32 	%f2, %f3;
	setp.lt.f32 	%p2, %f2, 0f4086232B;
	@%p2 bra 	$L__BB0_4;
	setp.gt.f32 	%p3, %f1, 0f00000000;
	mov.f64 	%fd23, 0d7FF0000000000000;
	sub.f64 	%fd24, %fd23, %fd1;
	selp.f64 	%fd29, 0d0000000000000000, %fd24, %p3;
	setp.geu.f32 	%p4, %f2, 0f40874800;
	@%p4 bra 	$L__BB0_4;
	shr.u32 	%r16, %r1, 31;
	add.s32 	%r17, %r1, %r16;
	shr.s32 	%r18, %r17, 1;
	shl.b32 	%r19, %r18, 20;
	add.s32 	%r20, %r3, %r19;
	mov.b64 	%fd25, {%r2, %r20};
	sub.s32 	%r21, %r1, %r18;
	shl.b32 	%r22, %r21, 20;
	add.s32 	%r23, %r22, 1072693248;
	mov.b32 	%r24, 0;
	mov.b64 	%fd26, {%r24, %r23};
	mul.f64 	%fd29, %fd26, %fd25;
$L__BB0_4:
	add.f64 	%fd27, %fd29, 0d3FF0000000000000;
	rcp.rn.f64 	%fd28, %fd27;
	cvt.rn.f32.f64 	%f4, %fd28;
	mov.u32 	%r25, %r27;
	add.s32 	%r26, %r25, %r4;
	mul.wide.u32 	%rd7, %r26, 4;
	add.s64 	%rd8, %rd2, %rd7;
	st.global.f32 	[%rd8], %f4;
$L__BB0_5:
	ret;

}
	// .globl	_Z33cudaKernel_ActivateLayerUsingTanhPfjj
.visible .entry _Z33cudaKernel_ActivateLayerUsingTanhPfjj(
	.param .u64 .ptr .align 1 _Z33cudaKernel_ActivateLayerUsingTanhPfjj_param_0,
	.param .u32 _Z33cudaKernel_ActivateLayerUsingTanhPfjj_param_1,
	.param .u32 _Z33cudaKernel_ActivateLayerUsingTanhPfjj_param_2
)
{
	.reg .pred 	%p<5>;
	.reg .b32 	%r<28>;
	.reg .b32 	%f<5>;
	.reg .b64 	%rd<9>;
	.reg .b64 	%fd<31>;

	ld.param.u64 	%rd3, [_Z33cudaKernel_ActivateLayerUsingTanhPfjj_param_0];
	ld.param.u32 	%r4, [_Z33cudaKernel_ActivateLayerUsingTanhPfjj_param_1];
	ld.param.u32 	%r5, [_Z33cudaKernel_ActivateLayerUsingTanhPfjj_param_2];
	mov.u32 	%r6, %tid.x;
	mov.u32 	%r7, %ctaid.x;
	mov.u32 	%r8, %ntid.x;
	mad.lo.s32 	%r9, %r7, %r8, %r6;
	mov.u32 	%r27, %r9;
	mov.u32 	%r10, %r27;
	setp.ge.u32 	%p1, %r10, %r5;
	@%p1 bra 	$L__BB1_5;
	cvta.to.global.u64 	%rd2, %rd3;
	mov.u32 	%r11, %r27;
	add.s32 	%r12, %r11, %r4;
	mul.wide.u32 	%rd5, %r12, 4;
	add.s64 	%rd6, %rd2, %rd5;
	ld.global.f32 	%f2, [%rd6];
	cvt.f64.f32 	%fd6, %f2;
	mul.f64 	%fd1, %fd6, 0dC000000000000000;
	fma.rn.f64 	%fd7, %fd1, 0d3FF71547652B82FE, 0d4338000000000000;
	{
	.reg .b32 %temp; 
	mov.b64 	{%r1, %temp}, %fd7;
	}
	mov.f64 	%fd8, 0dC338000000000000;
	add.rn.f64 	%fd9, %fd7, %fd8;
	fma.rn.f64 	%fd10, %fd9, 0dBFE62E42FEFA39EF, %fd1;
	fma.rn.f64 	%fd11, %fd9, 0dBC7ABC9E3B39803F, %fd10;
	fma.rn.f64 	%fd12, %fd11, 0d3E5ADE1569CE2BDF, 0d3E928AF3FCA213EA;
	fma.rn.f64 	%fd13, %fd12, %fd11, 0d3EC71DEE62401315;
	fma.rn.f64 	%fd14, %fd13, %fd11, 0d3EFA01997C89EB71;
	fma.rn.f64 	%fd15, %fd14, %fd11, 0d3F2A01A014761F65;
	fma.rn.f64 	%fd16, %fd15, %fd11, 0d3F56C16C1852B7AF;
	fma.rn.f64 	%fd17, %fd16, %fd11, 0d3F81111111122322;
	fma.rn.f64 	%fd18, %fd17, %fd11, 0d3FA55555555502A1;
	fma.rn.f64 	%fd19, %fd18, %fd11, 0d3FC5555555555511;
	fma.rn.f64 	%fd20, %fd19, %fd11, 0d3FE000000000000B;
	fma.rn.f64 	%fd21, %fd20, %fd11, 0d3FF0000000000000;
	fma.rn.f64 	%fd22, %fd21, %fd11, 0d3FF0000000000000;
	{
	.reg .b32 %temp; 
	mov.b64 	{%r2, %temp}, %fd22;
	}
	{
	.reg .b32 %temp; 
	mov.b64 	{%temp, %r3}, %fd22;
	}
	shl.b32 	%r13, %r1, 20;
	add.s32 	%r14, %r13, %r3;
	mov.b64 	%fd30, {%r2, %r14};
	{
	.reg .b32 %temp; 
	mov.b64 	{%temp, %r15}, %fd1;
	}
	mov.b32 	%f3, %r15;
	abs.f32 	%f1, %f3;
	setp.lt.f32 	%p2, %f1, 0f4086232B;
	@%p2 bra 	$L__BB1_4;
	setp.lt.f64 	%p3, %fd1, 0d0000000000000000;
	add.f64 	%fd23, %fd1, 0d7FF0000000000000;
	selp.f64 	%fd30, 0d0000000000000000, %fd23, %p3;
	setp.geu.f32 	%p4, %f1, 0f40874800;
	@%p4 bra 	$L__BB1_4;
	shr.u32 	%r16, %r1, 31;
	add.s32 	%r17, %r1, %r16;
	shr.s32 	%r18, %r17, 1;
	shl.b32 	%r19, %r18, 20;
	add.s32 	%r20, %r3, %r19;
	mov.b64 	%fd24, {%r2, %r20};
	sub.s32 	%r21, %r1, %r18;
	shl.b32 	%r22, %r21, 20;
	add.s32 	%r23, %r22, 1072693248;
	mov.b32 	%r24, 0;
	mov.b64 	%fd25, {%r24, %r23};
	mul.f64 	%fd30, %fd25, %fd24;
$L__BB1_4:
	add.f64 	%fd26, %fd30, 0d3FF0000000000000;
	mov.f64 	%fd27, 0d4000000000000000;
	div.rn.f64 	%fd28, %fd27, %fd26;
	add.f64 	%fd29, %fd28, 0dBFF0000000000000;
	cvt.rn.f32.f64 	%f4, %fd29;
	mov.u32 	%r25, %r27;
	add.s32 	%r26, %r25, %r4;
	mul.wide.u32 	%rd7, %r26, 4;
	add.s64 	%rd8, %rd2, %rd7;
	st.global.f32 	[%rd8], %f4;
$L__BB1_5:
	ret;

}
	// .globl	_Z33cudaKernel_ActivateLayerUsingReluPfjj
.visible .entry _Z33cudaKernel_ActivateLayerUsingReluPfjj(
	.param .u64 .ptr .align 1 _Z33cudaKernel_ActivateLayerUsingReluPfjj_param_0,
	.param .u32 _Z33cudaKernel_ActivateLayerUsingReluPfjj_param_1,
	.param .u32 _Z33cudaKernel_ActivateLayerUsingReluPfjj_param_2
)
{
	.reg .pred 	%p<3>;
	.reg .b32 	%r<13>;
	.reg .b32 	%f<3>;
	.reg .b64 	%rd<9>;

	ld.param.u64 	%rd2, [_Z33cudaKernel_ActivateLayerUsingReluPfjj_param_0];
	ld.param.u32 	%r1, [_Z33cudaKernel_ActivateLayerUsingReluPfjj_param_1];
	ld.param.u32 	%r2, [_Z33cudaKernel_ActivateLayerUsingReluPfjj_param_2];
	mov.u32 	%r3, %tid.x;
	mov.u32 	%r4, %ctaid.x;
	mov.u32 	%r5, %ntid.x;
	mad.lo.s32 	%r6, %r4, %r5, %r3;
	mov.u32 	%r12, %r6;
	mov.u32 	%r7, %r12;
	setp.ge.u32 	%p1, %r7, %r2;
	@%p1 bra 	$L__BB2_2;
	cvta.to.global.u64 	%rd4, %rd2;
	mov.u32 	%r8, %r12;
	add.s32 	%r9, %r8, %r1;
	mul.wide.u32 	%rd5, %r9, 4;
	add.s64 	%rd6, %rd4, %rd5;
	ld.global.f32 	%f1, [%rd6];
	setp.lt.f32 	%p2, %f1, 0f00000000;
	selp.f32 	%f2, 0f00000000, %f1, %p2;
	mov.u32 	%r10, %r12;
	add.s32 	%r11, %r10, %r1;
	mul.wide.u32 	%rd7, %r11, 4;
	add.s64 	%rd8, %rd4, %rd7;
	st.global.f32 	[%rd8], %f2;
$L__BB2_2:
	ret;

}


// ===== COMPILED SASS (sm_100) =====

	.target	sm_100

	.elftype	@"ET_EXEC"


//--------------------- .note.nv.tkinfo           --------------------------
	.section	.note.nv.tkinfo,"",@"SHT_NOTE"
	.sectionflags	@"SHF_NOTE_NV_TKINFO"
	.tkinfo
        /*0018*/ 	.word	0x00000002
        /*0030*/ 	.string	""
        /*0030*/ 	.string	"ptxas"
        /*0030*/ 	.string	"Cuda compilation tools, release 13.0, V13.0.88"
        /*0030*/ 	.string	"Build cuda_13.0.r13.0/compiler.36424714_0"
        /*0030*/ 	.string	"-arch sm_100 -m 64 "



//--------------------- .note.nv.cuinfo           --------------------------
	.section	.note.nv.cuinfo,"",@"SHT_NOTE"
	.sectionflags	@"SHF_NOTE_NV_CUINFO"
        /*0018*/ 	.short	0x0002
        /*001a*/ 	.short	0x0064
        /*001c*/ 	.short	0x0082
	.zero		2


//--------------------- .nv.info                  --------------------------
	.section	.nv.info,"",@"SHT_CUDA_INFO"
	.align	4


	//----- nvinfo : EIATTR_REGCOUNT
	.align		4
        /*0000*/ 	.byte	0x04, 0x2f
        /*0002*/ 	.short	(.L_1 - .L_0)
	.align		4
.L_0:
        /*0004*/ 	.word	index@(_Z36cudaKernel_ActivateLayerUsingSigmoidPfjj)
        /*0008*/ 	.word	0x00000010


	//----- nvinfo : EIATTR_FRAME_SIZE
	.align		4
.L_1:
        /*000c*/ 	.byte	0x04, 0x11
        /*000e*/ 	.short	(.L_3 - .L_2)
	.align		4
.L_2:
        /*0010*/ 	.word	index@($__internal_1_$__cuda_sm20_dblrcp_rn_slowpath_v3)
        /*0014*/ 	.word	0x00000000


	//----- nvinfo : EIATTR_FRAME_SIZE
	.align		4
.L_3:
        /*0018*/ 	.byte	0x04, 0x11
        /*001a*/ 	.short	(.L_5 - .L_4)
	.align		4
.L_4:
        /*001c*/ 	.word	index@(_Z36cudaKernel_ActivateLayerUsingSigmoidPfjj)
        /*0020*/ 	.word	0x00000000


	//----- nvinfo : EIATTR_REGCOUNT
	.align		4
.L_5:
        /*0024*/ 	.byte	0x04, 0x2f
        /*0026*/ 	.short	(.L_7 - .L_6)
	.align		4
.L_6:
        /*0028*/ 	.word	index@(_Z33cudaKernel_ActivateLayerUsingTanhPfjj)
        /*002c*/ 	.word	0x00000015


	//----- nvinfo : EIATTR_FRAME_SIZE
	.align		4
.L_7:
        /*0030*/ 	.byte	0x04, 0x11
        /*0032*/ 	.short	(.L_9 - .L_8)
	.align		4
.L_8:
        /*0034*/ 	.word	index@($__internal_0_$__cuda_sm20_div_rn_f64_full)
        /*0038*/ 	.word	0x00000000


	//----- nvinfo : EIATTR_FRAME_SIZE
	.align		4
.L_9:
        /*003c*/ 	.byte	0x04, 0x11
        /*003e*/ 	.short	(.L_11 - .L_10)
	.align		4
.L_10:
        /*0040*/ 	.word	index@(_Z33cudaKernel_ActivateLayerUsingTanhPfjj)
        /*0044*/ 	.word	0x00000000


	//----- nvinfo : EIATTR_REGCOUNT
	.align		4
.L_11:
        /*0048*/ 	.byte	0x04, 0x2f
        /*004a*/ 	.short	(.L_13 - .L_12)
	.align		4
.L_12:
        /*004c*/ 	.word	index@(_Z33cudaKernel_ActivateLayerUsingReluPfjj)
        /*0050*/ 	.word	0x00000008


	//----- nvinfo : EIATTR_FRAME_SIZE
	.align		4
.L_13:
        /*0054*/ 	.byte	0x04, 0x11
        /*0056*/ 	.short	(.L_15 - .L_14)
	.align		4
.L_14:
        /*0058*/ 	.word	index@(_Z33cudaKernel_ActivateLayerUsingReluPfjj)
        /*005c*/ 	.word	0x00000000


	//----- nvinfo : EIATTR_MIN_STACK_SIZE
	.align		4
.L_15:
        /*0060*/ 	.byte	0x04, 0x12
        /*0062*/ 	.short	(.L_17 - .L_16)
	.align		4
.L_16:
        /*0064*/ 	.word	index@(_Z33cudaKernel_ActivateLayerUsingReluPfjj)
        /*0068*/ 	.word	0x00000000


	//----- nvinfo : EIATTR_MIN_STACK_SIZE
	.align		4
.L_17:
        /*006c*/ 	.byte	0x04, 0x12
        /*006e*/ 	.short	(.L_19 - .L_18)
	.align		4
.L_18:
        /*0070*/ 	.word	index@(_Z33cudaKernel_ActivateLayerUsingTanhPfjj)
        /*0074*/ 	.word	0x00000000


	//----- nvinfo : EIATTR_MIN_STACK_SIZE
	.align		4
.L_19:
        /*0078*/ 	.byte	0x04, 0x12
        /*007a*/ 	.short	(.L_21 - .L_20)
	.align		4
.L_20:
        /*007c*/ 	.word	index@(_Z36cudaKernel_ActivateLayerUsingSigmoidPfjj)
        /*0080*/ 	.word	0x00000000
.L_21:


//--------------------- .nv.compat                --------------------------
	.section	.nv.compat,"",@"SHT_CUDA_COMPAT_INFO"
	.align	4
        /*0000*/ 	.byte	0x02, 0x09, 0x00, 0x00, 0x02, 0x02, 0x01, 0x00, 0x02, 0x05, 0x05, 0x00, 0x03, 0x07, 0x01, 0x01
        /*0010*/ 	.byte	0x02, 0x03, 0x00, 0x00, 0x02, 0x06, 0x01, 0x00, 0x04, 0x0b, 0x08, 0x00, 0x01, 0x00, 0x00, 0x00
        /*0020*/ 	.byte	0x00, 0x00, 0x00, 0x00


//--------------------- .nv.info._Z33cudaKernel_ActivateLayerUsingReluPfjj --------------------------
	.section	.nv.info._Z33cudaKernel_ActivateLayerUsingReluPfjj,"",@"SHT_CUDA_INFO"
	.sectionflags	@""
	.align	4


	//----- nvinfo : EIATTR_CUDA_API_VERSION
	.align		4
        /*0000*/ 	.byte	0x04, 0x37
        /*0002*/ 	.short	(.L_23 - .L_22)
.L_22:
        /*0004*/ 	.word	0x00000082


	//----- nvinfo : EIATTR_KPARAM_INFO
	.align		4
.L_23:
        /*0008*/ 	.byte	0x04, 0x17
        /*000a*/ 	.short	(.L_25 - .L_24)
.L_24:
        /*000c*/ 	.word	0x00000000
        /*0010*/ 	.short	0x0002
        /*0012*/ 	.short	0x000c
        /*0014*/ 	.byte	0x00, 0xf0, 0x11, 0x00


	//----- nvinfo : EIATTR_KPARAM_INFO
	.align		4
.L_25:
        /*0018*/ 	.byte	0x04, 0x17
        /*001a*/ 	.short	(.L_27 - .L_26)
.L_26:
        /*001c*/ 	.word	0x00000000
        /*0020*/ 	.short	0x0001
        /*0022*/ 	.short	0x0008
        /*0024*/ 	.byte	0x00, 0xf0, 0x11, 0x00


	//----- nvinfo : EIATTR_KPARAM_INFO
	.align		4
.L_27:
        /*0028*/ 	.byte	0x04, 0x17
        /*002a*/ 	.short	(.L_29 - .L_28)
.L_28:
        /*002c*/ 	.word	0x00000000
        /*0030*/ 	.short	0x0000
        /*0032*/ 	.short	0x0000
        /*0034*/ 	.byte	0x00, 0xf5, 0x21, 0x00


	//----- nvinfo : EIATTR_SPARSE_MMA_MASK
	.align		4
.L_29:
        /*0038*/ 	.byte	0x03, 0x50
        /*003a*/ 	.short	0x0000


	//----- nvinfo : EIATTR_MAXREG_COUNT
	.align		4
        /*003c*/ 	.byte	0x03, 0x1b
        /*003e*/ 	.short	0x00ff


	//----- nvinfo : EIATTR_MERCURY_ISA_VERSION
	.align		4
        /*0040*/ 	.byte	0x03, 0x5f
        /*0042*/ 	.short	0x0101


	//----- nvinfo : EIATTR_VRC_CTA_INIT_COUNT
	.align		4
        /*0044*/ 	.byte	0x02, 0x4a
	.zero		1
	.zero		1


	//----- nvinfo : EIATTR_EXIT_INSTR_OFFSETS
	.align		4
        /*0048*/ 	.byte	0x04, 0x1c
        /*004a*/ 	.short	(.L_31 - .L_30)


	//   ....[0]....
.L_30:
        /*004c*/ 	.word	0x00000070


	//   ....[1]....
        /*0050*/ 	.word	0x00000110


	//----- nvinfo : EIATTR_CBANK_PARAM_SIZE
	.align		4
.L_31:
        /*0054*/ 	.byte	0x03, 0x19
        /*0056*/ 	.short	0x0010


	//----- nvinfo : EIATTR_PARAM_CBANK
	.align		4
        /*0058*/ 	.byte	0x04, 0x0a
        /*005a*/ 	.short	(.L_33 - .L_32)
	.align		4
.L_32:
        /*005c*/ 	.word	index@(.nv.constant0._Z33cudaKernel_ActivateLayerUsingReluPfjj)
        /*0060*/ 	.short	0x0380
        /*0062*/ 	.short	0x0010


	//----- nvinfo : EIATTR_SW_WAR
	.align		4
.L_33:
        /*0064*/ 	.byte	0x04, 0x36
        /*0066*/ 	.short	(.L_35 - .L_34)
.L_34:
        /*0068*/ 	.word	0x00000008
.L_35:


//--------------------- .nv.info._Z33cudaKernel_ActivateLayerUsingTanhPfjj --------------------------
	.section	.nv.info._Z33cudaKernel_ActivateLayerUsingTanhPfjj,"",@"SHT_CUDA_INFO"
	.sectionflags	@""
	.align	4


	//----- nvinfo : EIATTR_CUDA_API_VERSION
	.align		4
        /*0000*/ 	.byte	0x04, 0x37
        /*0002*/ 	.short	(.L_37 - .L_36)
.L_36:
        /*0004*/ 	.word	0x00000082


	//----- nvinfo : EIATTR_KPARAM_INFO
	.align		4
.L_37:
        /*0008*/ 	.byte	0x04, 0x17
        /*000a*/ 	.short	(.L_39 - .L_38)
.L_38:
        /*000c*/ 	.word	0x00000000
        /*0010*/ 	.short	0x0002
        /*0012*/ 	.short	0x000c
        /*0014*/ 	.byte	0x00, 0xf0, 0x11, 0x00


	//----- nvinfo : EIATTR_KPARAM_INFO
	.align		4
.L_39:
        /*0018*/ 	.byte	0x04, 0x17
        /*001a*/ 	.short	(.L_41 - .L_40)
.L_40:
        /*001c*/ 	.word	0x00000000
        /*0020*/ 	.short	0x0001
        /*0022*/ 	.short	0x0008
        /*0024*/ 	.byte	0x00, 0xf0, 0x11, 0x00


	//----- nvinfo : EIATTR_KPARAM_INFO
	.align		4
.L_41:
        /*0028*/ 	.byte	0x04, 0x17
        /*002a*/ 	.short	(.L_43 - .L_42)
.L_42:
        /*002c*/ 	.word	0x00000000
        /*0030*/ 	.short	0x0000
        /*0032*/ 	.short	0x0000
        /*0034*/ 	.byte	0x00, 0xf5, 0x21, 0x00


	//----- nvinfo : EIATTR_SPARSE_MMA_MASK
	.align		4
.L_43:
        /*0038*/ 	.byte	0x03, 0x50
        /*003a*/ 	.short	0x0000


	//----- nvinfo : EIATTR_MAXREG_COUNT
	.align		4
        /*003c*/ 	.byte	0x03, 0x1b
        /*003e*/ 	.short	0x00ff


	//----- nvinfo : EIATTR_MERCURY_ISA_VERSION
	.align		4
        /*0040*/ 	.byte	0x03, 0x5f
        /*0042*/ 	.short	0x0101


	//----- nvinfo : EIATTR_VRC_CTA_INIT_COUNT
	.align		4
        /*0044*/ 	.byte	0x02, 0x4a
	.zero		1
	.zero		1


	//----- nvinfo : EIATTR_EXIT_INSTR_OFFSETS
	.align		4
        /*0048*/ 	.byte	0x04, 0x1c
        /*004a*/ 	.short	(.L_45 - .L_44)


	//   ....[0]....
.L_44:
        /*004c*/ 	.word	0x00000070


	//   ....[1]....
        /*0050*/ 	.word	0x00000640


	//----- nvinfo : EIATTR_CRS_STACK_SIZE
	.align		4
.L_45:
        /*0054*/ 	.byte	0x04, 0x1e
        /*0056*/ 	.short	(.L_47 - .L_46)
.L_46:
        /*0058*/ 	.word	0x00000000


	//----- nvinfo : EIATTR_CBANK_PARAM_SIZE
	.align		4
.L_47:
        /*005c*/ 	.byte	0x03, 0x19
        /*005e*/ 	.short	0x0010


	//----- nvinfo : EIATTR_PARAM_CBANK
	.align		4
        /*0060*/ 	.byte	0x04, 0x0a
        /*0062*/ 	.short	(.L_49 - .L_48)
	.align		4
.L_48:
        /*0064*/ 	.word	index@(.nv.constant0._Z33cudaKernel_ActivateLayerUsingTanhPfjj)
        /*0068*/ 	.short	0x0380
        /*006a*/ 	.short	0x0010


	//----- nvinfo : EIATTR_SW_WAR
	.align		4
.L_49:
        /*006c*/ 	.byte	0x04, 0x36
        /*006e*/ 	.short	(.L_51 - .L_50)
.L_50:
        /*0070*/ 	.word	0x00000008
.L_51:


//--------------------- .nv.info._Z36cudaKernel_ActivateLayerUsingSigmoidPfjj --------------------------
	.section	.nv.info._Z36cudaKernel_ActivateLayerUsingSigmoidPfjj,"",@"SHT_CUDA_INFO"
	.sectionflags	@""
	.align	4


	//----- nvinfo : EIATTR_CUDA_API_VERSION
	.align		4
        /*0000*/ 	.byte	0x04, 0x37
        /*0002*/ 	.short	(.L_53 - .L_52)
.L_52:
        /*0004*/ 	.word	0x00000082


	//----- nvinfo : EIATTR_KPARAM_INFO
	.align		4
.L_53:
        /*0008*/ 	.byte	0x04, 0x17
        /*000a*/ 	.short	(.L_55 - .L_54)
.L_54:
        /*000c*/ 	.word	0x00000000
        /*0010*/ 	.short	0x0002
        /*0012*/ 	.short	0x000c
        /*0014*/ 	.byte	0x00, 0xf0, 0x11, 0x00


	//----- nvinfo : EIATTR_KPARAM_INFO
	.align		4
.L_55:
        /*0018*/ 	.byte	0x04, 0x17
        /*001a*/ 	.short	(.L_57 - .L_56)
.L_56:
        /*001c*/ 	.word	0x00000000
        /*0020*/ 	.short	0x0001
        /*0022*/ 	.short	0x0008
        /*0024*/ 	.byte	0x00, 0xf0, 0x11, 0x00


	//----- nvinfo : EIATTR_KPARAM_INFO
	.align		4
.L_57:
        /*0028*/ 	.byte	0x04, 0x17
        /*002a*/ 	.short	(.L_59 - .L_58)
.L_58:
        /*002c*/ 	.word	0x00000000
        /*0030*/ 	.short	0x0000
        /*0032*/ 	.short	0x0000
        /*0034*/ 	.byte	0x00, 0xf5, 0x21, 0x00


	//----- nvinfo : EIATTR_SPARSE_MMA_MASK
	.align		4
.L_59:
        /*0038*/ 	.byte	0x03, 0x50
        /*003a*/ 	.short	0x0000


	//----- nvinfo : EIATTR_MAXREG_COUNT
	.align		4
        /*003c*/ 	.byte	0x03, 0x1b
        /*003e*/ 	.short	0x00ff


	//----- nvinfo : EIATTR_MERCURY_ISA_VERSION
	.align		4
        /*0040*/ 	.byte	0x03, 0x5f
        /*0042*/ 	.short	0x0101


	//----- nvinfo : EIATTR_VRC_CTA_INIT_COUNT
	.align		4
        /*0044*/ 	.byte	0x02, 0x4a
	.zero		1
	.zero		1


	//----- nvinfo : EIATTR_EXIT_INSTR_OFFSETS
	.align		4
        /*0048*/ 	.byte	0x04, 0x1c
        /*004a*/ 	.short	(.L_61 - .L_60)


	//   ....[0]....
.L_60:
        /*004c*/ 	.word	0x00000070


	//   ....[1]....
        /*0050*/ 	.word	0x00000610


	//----- nvinfo : EIATTR_CRS_STACK_SIZE
	.align		4
.L_61:
        /*0054*/ 	.byte	0x04, 0x1e
        /*0056*/ 	.short	(.L_63 - .L_62)
.L_62:
        /*0058*/ 	.word	0x00000000


	//----- nvinfo : EIATTR_CBANK_PARAM_SIZE
	.align		4
.L_63:
        /*005c*/ 	.byte	0x03, 0x19
        /*005e*/ 	.short	0x0010


	//----- nvinfo : EIATTR_PARAM_CBANK
	.align		4
        /*0060*/ 	.byte	0x04, 0x0a
        /*0062*/ 	.short	(.L_65 - .L_64)
	.align		4
.L_64:
        /*0064*/ 	.word	index@(.nv.constant0._Z36cudaKernel_ActivateLayerUsingSigmoidPfjj)
        /*0068*/ 	.short	0x0380
        /*006a*/ 	.short	0x0010


	//----- nvinfo : EIATTR_SW_WAR
	.align		4
.L_65:
        /*006c*/ 	.byte	0x04, 0x36
        /*006e*/ 	.short	(.L_67 - .L_66)
.L_66:
        /*0070*/ 	.word	0x00000008
.L_67:


//--------------------- .nv.callgraph             --------------------------
	.section	.nv.callgraph,"",@"SHT_CUDA_CALLGRAPH"
	.align	4
	.sectionentsize	8
	.align		4
        /*0000*/ 	.word	0x00000000
	.align		4
        /*0004*/ 	.word	0xffffffff
	.align		4
        /*0008*/ 	.word	0x00000000
	.align		4
        /*000c*/ 	.word	0xfffffffe
	.align		4
        /*0010*/ 	.word	0x00000000
	.align		4
        /*0014*/ 	.word	0xfffffffd
	.align		4
        /*0018*/ 	.word	0x00000000
	.align		4
        /*001c*/ 	.word	0xfffffffc


//--------------------- .text._Z33cudaKernel_ActivateLayerUsingReluPfjj --------------------------
	.section	.text._Z33cudaKernel_ActivateLayerUsingReluPfjj,"ax",@progbits
	.align	128
        .global         _Z33cudaKernel_ActivateLayerUsingReluPfjj
        .type           _Z33cudaKernel_ActivateLayerUsingReluPfjj,@function
        .size           _Z33cudaKernel_ActivateLayerUsingReluPfjj,(.L_x_21 - _Z33cudaKernel_ActivateLayerUsingReluPfjj)
        .other          _Z33cudaKernel_ActivateLayerUsingReluPfjj,@"STO_CUDA_ENTRY STV_DEFAULT"
_Z33cudaKernel_ActivateLayerUsingReluPfjj:
.text._Z33cudaKernel_ActivateLayerUsingReluPfjj:
[----:B------:R-:W-:Y:S01]  /*0000*/  LDC R1, c[0x0][0x37c] ;  /* 0x0000df00ff017b82 */ /* 0x000fe20000000800 */
[----:B------:R-:W0:Y:S07]  /*0010*/  S2R R0, SR_TID.X ;  /* 0x0000000000007919 */ /* 0x000e2e0000002100 */
[----:B------:R-:W0:Y:S01]  /*0020*/  S2UR UR4, SR_CTAID.X ;  /* 0x00000000000479c3 */ /* 0x000e220000002500 */
[----:B------:R-:W1:Y:S07]  /*0030*/  LDCU UR5, c[0x0][0x38c] ;  /* 0x00007180ff0577ac */ /* 0x000e6e0008000800 */
[----:B------:R-:W0:Y:S02]  /*0040*/  LDC R3, c[0x0][0x360] ;  /* 0x0000d800ff037b82 */ /* 0x000e240000000800 */
[----:B0-----:R-:W-:-:S05]  /*0050*/  IMAD R0, R3, UR4, R0 ;  /* 0x0000000403007c24 */ /* 0x001fca000f8e0200 */
[----:B-1----:R-:W-:-:S13]  /*0060*/  ISETP.GE.U32.AND P0, PT, R0, UR5, PT ;  /* 0x0000000500007c0c */ /* 0x002fda000bf06070 */
[----:B------:R-:W-:Y:S05]  /*0070*/  @P0 EXIT ;  /* 0x000000000000094d */ /* 0x000fea0003800000 */
[----:B------:R-:W0:Y:S01]  /*0080*/  LDC.64 R2, c[0x0][0x380] ;  /* 0x0000e000ff027b82 */ /* 0x000e220000000a00 */
[----:B------:R-:W1:Y:S01]  /*0090*/  LDCU UR6, c[0x0][0x388] ;  /* 0x00007100ff0677ac */ /* 0x000e620008000800 */
[----:B------:R-:W2:Y:S01]  /*00a0*/  LDCU.64 UR4, c[0x0][0x358] ;  /* 0x00006b00ff0477ac */ /* 0x000ea20008000a00 */
[----:B-1----:R-:W-:-:S05]  /*00b0*/  IADD3 R5, PT, PT, R0, UR6, RZ ;  /* 0x0000000600057c10 */ /* 0x002fca000fffe0ff */
[----:B0-----:R-:W-:-:S05]  /*00c0*/  IMAD.WIDE.U32 R2, R5, 0x4, R2 ;  /* 0x0000000405027825 */ /* 0x001fca00078e0002 */
[----:B--2---:R-:W2:Y:S02]  /*00d0*/  LDG.E R0, desc[UR4][R2.64] ;  /* 0x0000000402007981 */ /* 0x004ea4000c1e1900 */
[----:B--2---:R-:W-:-:S04]  /*00e0*/  FSETP.GEU.AND P0, PT, R0, RZ, PT ;  /* 0x000000ff0000720b */ /* 0x004fc80003f0e000 */
[----:B------:R-:W-:-:S05]  /*00f0*/  FSEL R5, R0, RZ, P0 ;  /* 0x000000ff00057208 */ /* 0x000fca0000000000 */
[----:B------:R-:W-:Y:S01]  /*0100*/  STG.E desc[UR4][R2.64], R5 ;  /* 0x0000000502007986 */ /* 0x000fe2000c101904 */
[----:B------:R-:W-:Y:S05]  /*0110*/  EXIT ;  /* 0x000000000000794d */ /* 0x000fea0003800000 */
.L_x_0:
[----:B------:R-:W-:-:S00]  /*0120*/  BRA `(.L_x_0) ;  /* 0xfffffffc00fc7947 */ /* 0x000fc0000383ffff */
[----:B------:R-:W-:-:S00]  /*0130*/  NOP ;  /* 0x0000000000007918 */ /* 0x000fc00000000000 */
        /* <DEDUP_REMOVED lines=12> */
.L_x_21:


//--------------------- .text._Z33cudaKernel_ActivateLayerUsingTanhPfjj --------------------------
	.section	.text._Z33cudaKernel_ActivateLayerUsingTanhPfjj,"ax",@progbits
	.align	128
        .global         _Z33cudaKernel_ActivateLayerUsingTanhPfjj
        .type           _Z33cudaKernel_ActivateLayerUsingTanhPfjj,@function
        .size           _Z33cudaKernel_ActivateLayerUsingTanhPfjj,(.L_x_19 - _Z33cudaKernel_ActivateLayerUsingTanhPfjj)
        .other          _Z33cudaKernel_ActivateLayerUsingTanhPfjj,@"STO_CUDA_ENTRY STV_DEFAULT"
_Z33cudaKernel_ActivateLayerUsingTanhPfjj:
.text._Z33cudaKernel_ActivateLayerUsingTanhPfjj:
        /* <DEDUP_REMOVED lines=11> */
[----:B-1----:R-:W-:-:S04]  /*00b0*/  VIADD R3, R0, UR6 ;  /* 0x0000000600037c36 */ /* 0x002fc80008000000 */
[----:B0-----:R-:W-:-:S06]  /*00c0*/  IMAD.WIDE.U32 R8, R3, 0x4, R8 ;  /* 0x0000000403087825 */ /* 0x001fcc00078e0008 */
[----:B--2---:R-:W2:Y:S01]  /*00d0*/  LDG.E R8, desc[UR4][R8.64] ;  /* 0x0000000408087981 */ /* 0x004ea2000c1e1900 */
[----:B------:R-:W-:Y:S01]  /*00e0*/  IMAD.MOV.U32 R4, RZ, RZ, 0x652b82fe ;  /* 0x652b82feff047424 */ /* 0x000fe200078e00ff */
[----:B------:R-:W-:Y:S01]  /*00f0*/  UMOV UR6, 0xfefa39ef ;  /* 0xfefa39ef00067882 */ /* 0x000fe20000000000 */
[----:B------:R-:W-:Y:S01]  /*0100*/  IMAD.MOV.U32 R5, RZ, RZ, 0x3ff71547 ;  /* 0x3ff71547ff057424 */ /* 0x000fe200078e00ff */
[----:B------:R-:W-:Y:S01]  /*0110*/  UMOV UR7, 0x3fe62e42 ;  /* 0x3fe62e4200077882 */ /* 0x000fe20000000000 */
[----:B------:R-:W-:Y:S01]  /*0120*/  BSSY.RECONVERGENT B0, `(.L_x_1) ;  /* 0x0000038000007945 */ /* 0x000fe20003800200 */
[----:B--2---:R-:W0:Y:S02]  /*0130*/  F2F.F64.F32 R2, R8 ;  /* 0x0000000800027310 */ /* 0x004e240000201800 */
[----:B0-----:R-:W-:-:S08]  /*0140*/  DMUL R2, R2, -2 ;  /* 0xc000000002027828 */ /* 0x001fd00000000000 */
[----:B------:R-:W-:Y:S02]  /*0150*/  DFMA R4, R2, R4, 6.75539944105574400000e+15 ;  /* 0x433800000204742b */ /* 0x000fe40000000004 */
[----:B------:R-:W-:-:S06]  /*0160*/  FSETP.GEU.AND P0, PT, |R3|, 4.1917929649353027344, PT ;  /* 0x4086232b0300780b */ /* 0x000fcc0003f0e200 */
[----:B------:R-:W-:-:S08]  /*0170*/  DADD R6, R4, -6.75539944105574400000e+15 ;  /* 0xc338000004067429 */ /* 0x000fd00000000000 */
[----:B------:R-:W-:Y:S01]  /*0180*/  DFMA R10, R6, -UR6, R2 ;  /* 0x80000006060a7c2b */ /* 0x000fe20008000002 */
[----:B------:R-:W-:Y:S01]  /*0190*/  UMOV UR6, 0x3b39803f ;  /* 0x3b39803f00067882 */ /* 0x000fe20000000000 */
[----:B------:R-:W-:-:S06]  /*01a0*/  UMOV UR7, 0x3c7abc9e ;  /* 0x3c7abc9e00077882 */ /* 0x000fcc0000000000 */
[----:B------:R-:W-:Y:S01]  /*01b0*/  DFMA R6, R6, -UR6, R10 ;  /* 0x8000000606067c2b */ /* 0x000fe2000800000a */
[----:B------:R-:W-:Y:S01]  /*01c0*/  UMOV UR6, 0x69ce2bdf ;  /* 0x69ce2bdf00067882 */ /* 0x000fe20000000000 */
[----:B------:R-:W-:Y:S01]  /*01d0*/  IMAD.MOV.U32 R10, RZ, RZ, -0x35dec16 ;  /* 0xfca213eaff0a7424 */ /* 0x000fe200078e00ff */
[----:B------:R-:W-:Y:S01]  /*01e0*/  UMOV UR7, 0x3e5ade15 ;  /* 0x3e5ade1500077882 */ /* 0x000fe20000000000 */
[----:B------:R-:W-:-:S06]  /*01f0*/  IMAD.MOV.U32 R11, RZ, RZ, 0x3e928af3 ;  /* 0x3e928af3ff0b7424 */ /* 0x000fcc00078e00ff */
[----:B------:R-:W-:Y:S01]  /*0200*/  DFMA R8, R6, UR6, R10 ;  /* 0x0000000606087c2b */ /* 0x000fe2000800000a */
[----:B------:R-:W-:Y:S01]  /*0210*/  UMOV UR6, 0x62401315 ;  /* 0x6240131500067882 */ /* 0x000fe20000000000 */
[----:B------:R-:W-:-:S06]  /*0220*/  UMOV UR7, 0x3ec71dee ;  /* 0x3ec71dee00077882 */ /* 0x000fcc0000000000 */
[----:B------:R-:W-:Y:S01]  /*0230*/  DFMA R8, R6, R8, UR6 ;  /* 0x0000000606087e2b */ /* 0x000fe20008000008 */
        /* <DEDUP_REMOVED lines=20> */
[----:B------:R-:W-:-:S08]  /*0380*/  DFMA R8, R6, R8, UR6 ;  /* 0x0000000606087e2b */ /* 0x000fd00008000008 */
[----:B------:R-:W-:-:S08]  /*0390*/  DFMA R8, R6, R8, 1 ;  /* 0x3ff000000608742b */ /* 0x000fd00000000008 */
[----:B------:R-:W-:-:S10]  /*03a0*/  DFMA R8, R6, R8, 1 ;  /* 0x3ff000000608742b */ /* 0x000fd40000000008 */
[----:B------:R-:W-:Y:S02]  /*03b0*/  IMAD R7, R4, 0x100000, R9 ;  /* 0x0010000004077824 */ /* 0x000fe400078e0209 */
[----:B------:R-:W-:Y:S01]  /*03c0*/  IMAD.MOV.U32 R6, RZ, RZ, R8 ;  /* 0x000000ffff067224 */ /* 0x000fe200078e0008 */
[----:B------:R-:W-:Y:S06]  /*03d0*/  @!P0 BRA `(.L_x_2) ;  /* 0x0000000000308947 */ /* 0x000fec0003800000 */
[----:B------:R-:W-:Y:S01]  /*03e0*/  FSETP.GEU.AND P1, PT, |R3|, 4.2275390625, PT ;  /* 0x408748000300780b */ /* 0x000fe20003f2e200 */
[C---:B------:R-:W-:Y:S02]  /*03f0*/  DADD R6, R2.reuse, +INF ;  /* 0x7ff0000002067429 */ /* 0x040fe40000000000 */
[----:B------:R-:W-:-:S08]  /*0400*/  DSETP.GEU.AND P0, PT, R2, RZ, PT ;  /* 0x000000ff0200722a */ /* 0x000fd00003f0e000 */
[----:B------:R-:W-:Y:S02]  /*0410*/  FSEL R6, R6, RZ, P0 ;  /* 0x000000ff06067208 */ /* 0x000fe40000000000 */
[----:B------:R-:W-:Y:S02]  /*0420*/  @!P1 LEA.HI R5, R4, R4, RZ, 0x1 ;  /* 0x0000000404059211 */ /* 0x000fe400078f08ff */
[----:B------:R-:W-:Y:S02]  /*0430*/  FSEL R7, R7, RZ, P0 ;  /* 0x000000ff07077208 */ /* 0x000fe40000000000 */
[----:B------:R-:W-:-:S05]  /*0440*/  @!P1 SHF.R.S32.HI R5, RZ, 0x1, R5 ;  /* 0x00000001ff059819 */ /* 0x000fca0000011405 */
[----:B------:R-:W-:Y:S02]  /*0450*/  @!P1 IMAD.IADD R2, R4, 0x1, -R5 ;  /* 0x0000000104029824 */ /* 0x000fe400078e0a05 */
[----:B------:R-:W-:-:S03]  /*0460*/  @!P1 IMAD R9, R5, 0x100000, R9 ;  /* 0x0010000005099824 */ /* 0x000fc600078e0209 */
[----:B------:R-:W-:Y:S01]  /*0470*/  @!P1 LEA R3, R2, 0x3ff00000, 0x14 ;  /* 0x3ff0000002039811 */ /* 0x000fe200078ea0ff */
[----:B------:R-:W-:-:S06]  /*0480*/  @!P1 IMAD.MOV.U32 R2, RZ, RZ, RZ ;  /* 0x000000ffff029224 */ /* 0x000fcc00078e00ff */
[----:B------:R-:W-:-:S11]  /*0490*/  @!P1 DMUL R6, R8, R2 ;  /* 0x0000000208069228 */ /* 0x000fd60000000000 */
.L_x_2:
[----:B------:R-:W-:Y:S05]  /*04a0*/  BSYNC.RECONVERGENT B0 ;  /* 0x0000000000007941 */ /* 0x000fea0003800200 */
.L_x_1:
[----:B------:R-:W-:Y:S01]  /*04b0*/  DADD R4, R6, 1 ;  /* 0x3ff0000006047429 */ /* 0x000fe20000000000 */
[----:B------:R-:W-:Y:S01]  /*04c0*/  IMAD.MOV.U32 R2, RZ, RZ, 0x1 ;  /* 0x00000001ff027424 */ /* 0x000fe200078e00ff */
[----:B------:R-:W-:Y:S04]  /*04d0*/  BSSY.RECONVERGENT B0, `(.L_x_3) ;  /* 0x000000f000007945 */ /* 0x000fe80003800200 */
[----:B------:R-:W0:Y:S02]  /*04e0*/  MUFU.RCP64H R3, R5 ;  /* 0x0000000500037308 */ /* 0x000e240000001800 */
[----:B0-----:R-:W-:-:S08]  /*04f0*/  DFMA R6, -R4, R2, 1 ;  /* 0x3ff000000406742b */ /* 0x001fd00000000102 */
[----:B------:R-:W-:-:S08]  /*0500*/  DFMA R6, R6, R6, R6 ;  /* 0x000000060606722b */ /* 0x000fd00000000006 */
[----:B------:R-:W-:-:S08]  /*0510*/  DFMA R6, R2, R6, R2 ;  /* 0x000000060206722b */ /* 0x000fd00000000002 */
[----:B------:R-:W-:-:S08]  /*0520*/  DFMA R2, -R4, R6, 1 ;  /* 0x3ff000000402742b */ /* 0x000fd00000000106 */
[----:B------:R-:W-:-:S08]  /*0530*/  DFMA R2, R6, R2, R6 ;  /* 0x000000020602722b */ /* 0x000fd00000000006 */
[----:B------:R-:W-:-:S08]  /*0540*/  DMUL R6, R2, 2 ;  /* 0x4000000002067828 */ /* 0x000fd00000000000 */
[----:B------:R-:W-:-:S08]  /*0550*/  DFMA R8, -R4, R6, 2 ;  /* 0x400000000408742b */ /* 0x000fd00000000106 */
[----:B------:R-:W-:-:S10]  /*0560*/  DFMA R2, R2, R8, R6 ;  /* 0x000000080202722b */ /* 0x000fd40000000006 */
[----:B------:R-:W-:-:S05]  /*0570*/  FFMA R6, RZ, R5, R3 ;  /* 0x00000005ff067223 */ /* 0x000fca0000000003 */
[----:B------:R-:W-:-:S13]  /*0580*/  FSETP.GT.AND P0, PT, |R6|, 1.469367938527859385e-39, PT ;  /* 0x001000000600780b */ /* 0x000fda0003f04200 */
[----:B------:R-:W-:Y:S05]  /*0590*/  @P0 BRA `(.L_x_4) ;  /* 0x0000000000080947 */ /* 0x000fea0003800000 */
[----:B------:R-:W-:-:S07]  /*05a0*/  MOV R6, 0x5c0 ;  /* 0x000005c000067802 */ /* 0x000fce0000000f00 */
[----:B------:R-:W-:Y:S05]  /*05b0*/  CALL.REL.NOINC `($__internal_0_$__cuda_sm20_div_rn_f64_full) ;  /* 0x0000000000247944 */ /* 0x000fea0003c00000 */
.L_x_4:
[----:B------:R-:W-:Y:S05]  /*05c0*/  BSYNC.RECONVERGENT B0 ;  /* 0x0000000000007941 */ /* 0x000fea0003800200 */
.L_x_3:
[----:B------:R-:W0:Y:S01]  /*05d0*/  LDC.64 R4, c[0x0][0x380] ;  /* 0x0000e000ff047b82 */ /* 0x000e220000000a00 */
[----:B------:R-:W1:Y:S01]  /*05e0*/  LDCU UR6, c[0x0][0x388] ;  /* 0x00007100ff0677ac */ /* 0x000e620008000800 */
[----:B------:R-:W-:-:S10]  /*05f0*/  DADD R2, R2, -1 ;  /* 0xbff0000002027429 */ /* 0x000fd40000000000 */
[----:B------:R-:W2:Y:S01]  /*0600*/  F2F.F32.F64 R3, R2 ;  /* 0x0000000200037310 */ /* 0x000ea20000301000 */
[----:B-1----:R-:W-:-:S04]  /*0610*/  VIADD R7, R0, UR6 ;  /* 0x0000000600077c36 */ /* 0x002fc80008000000 */
[----:B0-----:R-:W-:-:S05]  /*0620*/  IMAD.WIDE.U32 R4, R7, 0x4, R4 ;  /* 0x0000000407047825 */ /* 0x001fca00078e0004 */
[----:B--2---:R-:W-:Y:S01]  /*0630*/  STG.E desc[UR4][R4.64], R3 ;  /* 0x0000000304007986 */ /* 0x004fe2000c101904 */
[----:B------:R-:W-:Y:S05]  /*0640*/  EXIT ;  /* 0x000000000000794d */ /* 0x000fea0003800000 */
        .weak           $__internal_0_$__cuda_sm20_div_rn_f64_full
        .type           $__internal_0_$__cuda_sm20_div_rn_f64_full,@function
        .size           $__internal_0_$__cuda_sm20_div_rn_f64_full,(.L_x_19 - $__internal_0_$__cuda_sm20_div_rn_f64_full)
$__internal_0_$__cuda_sm20_div_rn_f64_full:
[C---:B------:R-:W-:Y:S01]  /*0650*/  FSETP.GEU.AND P0, PT, |R5|.reuse, 1.469367938527859385e-39, PT ;  /* 0x001000000500780b */ /* 0x040fe20003f0e200 */
[----:B------:R-:W-:Y:S01]  /*0660*/  IMAD.MOV.U32 R8, RZ, RZ, 0x1 ;  /* 0x00000001ff087424 */ /* 0x000fe200078e00ff */
[C---:B------:R-:W-:Y:S01]  /*0670*/  LOP3.LUT R2, R5.reuse, 0x800fffff, RZ, 0xc0, !PT ;  /* 0x800fffff05027812 */ /* 0x040fe200078ec0ff */
[----:B------:R-:W-:Y:S01]  /*0680*/  IMAD.MOV.U32 R17, RZ, RZ, 0x40000000 ;  /* 0x40000000ff117424 */ /* 0x000fe200078e00ff */
[----:B------:R-:W-:Y:S01]  /*0690*/  LOP3.LUT R16, R5, 0x7ff00000, RZ, 0xc0, !PT ;  /* 0x7ff0000005107812 */ /* 0x000fe200078ec0ff */
[----:B------:R-:W-:Y:S01]  /*06a0*/  IMAD.MOV.U32 R7, RZ, RZ, 0x1ca00000 ;  /* 0x1ca00000ff077424 */ /* 0x000fe200078e00ff */
[----:B------:R-:W-:Y:S01]  /*06b0*/  LOP3.LUT R3, R2, 0x3ff00000, RZ, 0xfc, !PT ;  /* 0x3ff0000002037812 */ /* 0x000fe200078efcff */
[----:B------:R-:W-:Y:S01]  /*06c0*/  IMAD.MOV.U32 R2, RZ, RZ, R4 ;  /* 0x000000ffff027224 */ /* 0x000fe200078e0004 */
[----:B------:R-:W-:Y:S01]  /*06d0*/  ISETP.LE.U32.AND P1, PT, R16, 0x40000000, PT ;  /* 0x400000001000780c */ /* 0x000fe20003f23070 */
[----:B------:R-:W-:Y:S01]  /*06e0*/  VIADD R18, R17, 0xffffffff ;  /* 0xffffffff11127836 */ /* 0x000fe20000000000 */
[----:B------:R-:W-:Y:S03]  /*06f0*/  BSSY.RECONVERGENT B1, `(.L_x_5) ;  /* 0x0000040000017945 */ /* 0x000fe60003800200 */
[----:B------:R-:W-:-:S06]  /*0700*/  @!P0 DMUL R2, R4, 8.98846567431157953865e+307 ;  /* 0x7fe0000004028828 */ /* 0x000fcc0000000000 */
[----:B------:R-:W0:Y:S04]  /*0710*/  MUFU.RCP64H R9, R3 ;  /* 0x0000000300097308 */ /* 0x000e280000001800 */
[----:B------:R-:W-:Y:S02]  /*0720*/  @!P0 LOP3.LUT R16, R3, 0x7ff00000, RZ, 0xc0, !PT ;  /* 0x7ff0000003108812 */ /* 0x000fe400078ec0ff */
[----:B------:R-:W-:-:S03]  /*0730*/  ISETP.GT.U32.AND P0, PT, R18, 0x7feffffe, PT ;  /* 0x7feffffe1200780c */ /* 0x000fc60003f04070 */
[----:B------:R-:W-:-:S05]  /*0740*/  VIADD R18, R16, 0xffffffff ;  /* 0xffffffff10127836 */ /* 0x000fca0000000000 */
[----:B------:R-:W-:Y:S01]  /*0750*/  ISETP.GT.U32.OR P0, PT, R18, 0x7feffffe, P0 ;  /* 0x7feffffe1200780c */ /* 0x000fe20000704470 */
[----:B0-----:R-:W-:-:S08]  /*0760*/  DFMA R10, R8, -R2, 1 ;  /* 0x3ff00000080a742b */ /* 0x001fd00000000802 */
[----:B------:R-:W-:-:S08]  /*0770*/  DFMA R10, R10, R10, R10 ;  /* 0x0000000a0a0a722b */ /* 0x000fd0000000000a */
[----:B------:R-:W-:-:S08]  /*0780*/  DFMA R10, R8, R10, R8 ;  /* 0x0000000a080a722b */ /* 0x000fd00000000008 */
[----:B------:R-:W-:-:S08]  /*0790*/  DFMA R8, R10, -R2, 1 ;  /* 0x3ff000000a08742b */ /* 0x000fd00000000802 */
[----:B------:R-:W-:Y:S01]  /*07a0*/  DFMA R8, R10, R8, R10 ;  /* 0x000000080a08722b */ /* 0x000fe2000000000a */
[----:B------:R-:W-:Y:S01]  /*07b0*/  SEL R11, R7, 0x63400000, !P1 ;  /* 0x63400000070b7807 */ /* 0x000fe20004800000 */
[----:B------:R-:W-:-:S06]  /*07c0*/  IMAD.MOV.U32 R10, RZ, RZ, RZ ;  /* 0x000000ffff0a7224 */ /* 0x000fcc00078e00ff */
[----:B------:R-:W-:-:S08]  /*07d0*/  DMUL R12, R8, R10 ;  /* 0x0000000a080c7228 */ /* 0x000fd00000000000 */
[----:B------:R-:W-:-:S08]  /*07e0*/  DFMA R14, R12, -R2, R10 ;  /* 0x800000020c0e722b */ /* 0x000fd0000000000a */
[----:B------:R-:W-:Y:S01]  /*07f0*/  DFMA R8, R8, R14, R12 ;  /* 0x0000000e0808722b */ /* 0x000fe2000000000c */
[----:B------:R-:W-:Y:S10]  /*0800*/  @P0 BRA `(.L_x_6) ;  /* 0x0000000000740947 */ /* 0x000ff40003800000 */
[----:B------:R-:W-:Y:S01]  /*0810*/  LOP3.LUT R14, R5, 0x7ff00000, RZ, 0xc0, !PT ;  /* 0x7ff00000050e7812 */ /* 0x000fe200078ec0ff */
[----:B------:R-:W-:-:S03]  /*0820*/  IMAD.MOV.U32 R12, RZ, RZ, 0x40000000 ;  /* 0x40000000ff0c7424 */ /* 0x000fc600078e00ff */
[----:B------:R-:W-:Y:S01]  /*0830*/  ISETP.LE.U32.AND P0, PT, R14, 0x40000000, PT ;  /* 0x400000000e00780c */ /* 0x000fe20003f03070 */
[----:B------:R-:W-:Y:S02]  /*0840*/  IMAD.MOV R13, RZ, RZ, -R14 ;  /* 0x000000ffff0d7224 */ /* 0x000fe400078e0a0e */
[----:B------:R-:W-:Y:S01]  /*0850*/  IMAD.MOV.U32 R14, RZ, RZ, RZ ;  /* 0x000000ffff0e7224 */ /* 0x000fe200078e00ff */
[----:B------:R-:W-:Y:S02]  /*0860*/  SEL R7, R7, 0x63400000, !P0 ;  /* 0x6340000007077807 */ /* 0x000fe40004000000 */
[----:B------:R-:W-:-:S04]  /*0870*/  VIADDMNMX R12, R13, R12, 0xb9600000, !PT ;  /* 0xb96000000d0c7446 */ /* 0x000fc8000780010c */
[----:B------:R-:W-:-:S05]  /*0880*/  VIMNMX R12, PT, PT, R12, 0x46a00000, PT ;  /* 0x46a000000c0c7848 */ /* 0x000fca0003fe0100 */
[----:B------:R-:W-:-:S04]  /*0890*/  IMAD.IADD R7, R12, 0x1, -R7 ;  /* 0x000000010c077824 */ /* 0x000fc800078e0a07 */
[----:B------:R-:W-:-:S06]  /*08a0*/  VIADD R15, R7, 0x7fe00000 ;  /* 0x7fe00000070f7836 */ /* 0x000fcc0000000000 */
[----:B------:R-:W-:-:S10]  /*08b0*/  DMUL R12, R8, R14 ;  /* 0x0000000e080c7228 */ /* 0x000fd40000000000 */
[----:B------:R-:W-:-:S13]  /*08c0*/  FSETP.GTU.AND P0, PT, |R13|, 1.469367938527859385e-39, PT ;  /* 0x001000000d00780b */ /* 0x000fda0003f0c200 */
[----:B------:R-:W-:Y:S05]  /*08d0*/  @P0 BRA `(.L_x_7) ;  /* 0x0000000000840947 */ /* 0x000fea0003800000 */
[----:B------:R-:W-:Y:S01]  /*08e0*/  DFMA R2, R8, -R2, R10 ;  /* 0x800000020802722b */ /* 0x000fe2000000000a */
[----:B------:R-:W-:-:S09]  /*08f0*/  IMAD.MOV.U32 R14, RZ, RZ, RZ ;  /* 0x000000ffff0e7224 */ /* 0x000fd200078e00ff */
[C---:B------:R-:W-:Y:S02]  /*0900*/  FSETP.NEU.AND P0, PT, R3.reuse, RZ, PT ;  /* 0x000000ff0300720b */ /* 0x040fe40003f0d000 */
[----:B------:R-:W-:-:S04]  /*0910*/  LOP3.LUT R5, R3, 0x80000000, R5, 0x48, !PT ;  /* 0x8000000003057812 */ /* 0x000fc800078e4805 */
[----:B------:R-:W-:-:S07]  /*0920*/  LOP3.LUT R15, R5, R15, RZ, 0xfc, !PT ;  /* 0x0000000f050f7212 */ /* 0x000fce00078efcff */
[----:B------:R-:W-:Y:S05]  /*0930*/  @!P0 BRA `(.L_x_7) ;  /* 0x00000000006c8947 */ /* 0x000fea0003800000 */
[----:B------:R-:W-:Y:S02]  /*0940*/  IMAD.MOV R3, RZ, RZ, -R7 ;  /* 0x000000ffff037224 */ /* 0x000fe400078e0a07 */
[----:B------:R-:W-:-:S06]  /*0950*/  IMAD.MOV.U32 R2, RZ, RZ, RZ ;  /* 0x000000ffff027224 */ /* 0x000fcc00078e00ff */
[----:B------:R-:W-:Y:S02]  /*0960*/  DFMA R2, R12, -R2, R8 ;  /* 0x800000020c02722b */ /* 0x000fe40000000008 */
[----:B------:R-:W-:-:S04]  /*0970*/  DMUL.RP R8, R8, R14 ;  /* 0x0000000e08087228 */ /* 0x000fc80000008000 */
[----:B------:R-:W-:-:S04]  /*0980*/  IADD3 R2, PT, PT, -R7, -0x43300000, RZ ;  /* 0xbcd0000007027810 */ /* 0x000fc80007ffe1ff */
[----:B------:R-:W-:Y:S02]  /*0990*/  FSETP.NEU.AND P0, PT, |R3|, R2, PT ;  /* 0x000000020300720b */ /* 0x000fe40003f0d200 */
[----:B------:R-:W-:Y:S02]  /*09a0*/  LOP3.LUT R5, R9, R5, RZ, 0x3c, !PT ;  /* 0x0000000509057212 */ /* 0x000fe400078e3cff */
[----:B------:R-:W-:Y:S02]  /*09b0*/  FSEL R12, R8, R12, !P0 ;  /* 0x0000000c080c7208 */ /* 0x000fe40004000000 */
[----:B------:R-:W-:Y:S01]  /*09c0*/  FSEL R13, R5, R13, !P0 ;  /* 0x0000000d050d7208 */ /* 0x000fe20004000000 */
[----:B------:R-:W-:Y:S06]  /*09d0*/  BRA `(.L_x_7) ;  /* 0x0000000000447947 */ /* 0x000fec0003800000 */
.L_x_6:
[----:B------:R-:W-:-:S14]  /*09e0*/  DSETP.NAN.AND P0, PT, R4, R4, PT ;  /* 0x000000040400722a */ /* 0x000fdc0003f08000 */
[----:B------:R-:W-:Y:S05]  /*09f0*/  @P0 BRA `(.L_x_8) ;  /* 0x0000000000340947 */ /* 0x000fea0003800000 */
[----:B------:R-:W-:Y:S01]  /*0a00*/  ISETP.NE.AND P0, PT, R17, R16, PT ;  /* 0x000000101100720c */ /* 0x000fe20003f05270 */
[----:B------:R-:W-:Y:S02]  /*0a10*/  IMAD.MOV.U32 R12, RZ, RZ, 0x0 ;  /* 0x00000000ff0c7424 */ /* 0x000fe400078e00ff */
[----:B------:R-:W-:-:S10]  /*0a20*/  IMAD.MOV.U32 R13, RZ, RZ, -0x80000 ;  /* 0xfff80000ff0d7424 */ /* 0x000fd400078e00ff */
[----:B------:R-:W-:Y:S05]  /*0a30*/  @!P0 BRA `(.L_x_7) ;  /* 0x00000000002c8947 */ /* 0x000fea0003800000 */
[----:B------:R-:W-:Y:S02]  /*0a40*/  ISETP.NE.AND P0, PT, R17, 0x7ff00000, PT ;  /* 0x7ff000001100780c */ /* 0x000fe40003f05270 */
[----:B------:R-:W-:Y:S02]  /*0a50*/  LOP3.LUT R4, R5, 0x40000000, RZ, 0x3c, !PT ;  /* 0x4000000005047812 */ /* 0x000fe400078e3cff */
[----:B------:R-:W-:Y:S02]  /*0a60*/  ISETP.EQ.OR P0, PT, R16, RZ, !P0 ;  /* 0x000000ff1000720c */ /* 0x000fe40004702670 */
[----:B------:R-:W-:-:S11]  /*0a70*/  LOP3.LUT R13, R4, 0x80000000, RZ, 0xc0, !PT ;  /* 0x80000000040d7812 */ /* 0x000fd600078ec0ff */
[----:B------:R-:W-:Y:S01]  /*0a80*/  @P0 LOP3.LUT R2, R13, 0x7ff00000, RZ, 0xfc, !PT ;  /* 0x7ff000000d020812 */ /* 0x000fe200078efcff */
[----:B------:R-:W-:Y:S02]  /*0a90*/  @!P0 IMAD.MOV.U32 R12, RZ, RZ, RZ ;  /* 0x000000ffff0c8224 */ /* 0x000fe400078e00ff */
[----:B------:R-:W-:Y:S02]  /*0aa0*/  @P0 IMAD.MOV.U32 R12, RZ, RZ, RZ ;  /* 0x000000ffff0c0224 */ /* 0x000fe400078e00ff */
[----:B------:R-:W-:Y:S01]  /*0ab0*/  @P0 IMAD.MOV.U32 R13, RZ, RZ, R2 ;  /* 0x000000ffff0d0224 */ /* 0x000fe200078e0002 */
[----:B------:R-:W-:Y:S06]  /*0ac0*/  BRA `(.L_x_7) ;  /* 0x0000000000087947 */ /* 0x000fec0003800000 */
.L_x_8:
[----:B------:R-:W-:Y:S01]  /*0ad0*/  LOP3.LUT R13, R5, 0x80000, RZ, 0xfc, !PT ;  /* 0x00080000050d7812 */ /* 0x000fe200078efcff */
[----:B------:R-:W-:-:S07]  /*0ae0*/  IMAD.MOV.U32 R12, RZ, RZ, R4 ;  /* 0x000000ffff0c7224 */ /* 0x000fce00078e0004 */
.L_x_7:
[----:B------:R-:W-:Y:S05]  /*0af0*/  BSYNC.RECONVERGENT B1 ;  /* 0x0000000000017941 */ /* 0x000fea0003800200 */
.L_x_5:
[----:B------:R-:W-:Y:S02]  /*0b00*/  IMAD.MOV.U32 R7, RZ, RZ, 0x0 ;  /* 0x00000000ff077424 */ /* 0x000fe400078e00ff */
[----:B------:R-:W-:Y:S02]  /*0b10*/  IMAD.MOV.U32 R2, RZ, RZ, R12 ;  /* 0x000000ffff027224 */ /* 0x000fe400078e000c */
[----:B------:R-:W-:Y:S01]  /*0b20*/  IMAD.MOV.U32 R3, RZ, RZ, R13 ;  /* 0x000000ffff037224 */ /* 0x000fe200078e000d */
[----:B------:R-:W-:Y:S06]  /*0b30*/  RET.REL.NODEC R6 `(_Z33cudaKernel_ActivateLayerUsingTanhPfjj) ;  /* 0xfffffff406307950 */ /* 0x000fec0003c3ffff */
.L_x_9:
        /* <DEDUP_REMOVED lines=12> */
.L_x_19:


//--------------------- .text._Z36cudaKernel_ActivateLayerUsingSigmoidPfjj --------------------------
	.section	.text._Z36cudaKernel_ActivateLayerUsingSigmoidPfjj,"ax",@progbits
	.align	128
        .global         _Z36cudaKernel_ActivateLayerUsingSigmoidPfjj
        .type           _Z36cudaKernel_ActivateLayerUsingSigmoidPfjj,@function
        .size           _Z36cudaKernel_ActivateLayerUsingSigmoidPfjj,(.L_x_20 - _Z36cudaKernel_ActivateLayerUsingSigmoidPfjj)
        .other          _Z36cudaKernel_ActivateLayerUsingSigmoidPfjj,@"STO_CUDA_ENTRY STV_DEFAULT"
_Z36cudaKernel_ActivateLayerUsingSigmoidPfjj:
.text._Z36cudaKernel_ActivateLayerUsingSigmoidPfjj:
        /* <DEDUP_REMOVED lines=19> */
[----:B--2---:R-:W0:Y:S03]  /*0130*/  F2F.F64.F32 R2, R6 ;  /* 0x0000000600027310 */ /* 0x004e260000201800 */
[----:B0-----:R-:W-:Y:S02]  /*0140*/  DFMA R4, R2, -R4, 6.75539944105574400000e+15 ;  /* 0x433800000204742b */ /* 0x001fe40000000804 */
[----:B------:R-:W-:-:S06]  /*0150*/  DADD R12, -RZ, -R2 ;  /* 0x00000000ff0c7229 */ /* 0x000fcc0000000902 */
[----:B------:R-:W-:-:S04]  /*0160*/  DADD R8, R4, -6.75539944105574400000e+15 ;  /* 0xc338000004087429 */ /* 0x000fc80000000000 */
[----:B------:R-:W-:-:S04]  /*0170*/  FSETP.GEU.AND P0, PT, |R13|, 4.1917929649353027344, PT ;  /* 0x4086232b0d00780b */ /* 0x000fc80003f0e200 */
[----:B------:R-:W-:Y:S01]  /*0180*/  DFMA R10, R8, -UR6, -R2 ;  /* 0x80000006080a7c2b */ /* 0x000fe20008000802 */
[----:B------:R-:W-:Y:S01]  /*0190*/  UMOV UR6, 0x3b39803f ;  /* 0x3b39803f00067882 */ /* 0x000fe20000000000 */
[----:B------:R-:W-:-:S06]  /*01a0*/  UMOV UR7, 0x3c7abc9e ;  /* 0x3c7abc9e00077882 */ /* 0x000fcc0000000000 */
[----:B------:R-:W-:Y:S01]  /*01b0*/  DFMA R8, R8, -UR6, R10 ;  /* 0x8000000608087c2b */ /* 0x000fe2000800000a */
[----:B------:R-:W-:Y:S01]  /*01c0*/  UMOV UR6, 0x69ce2bdf ;  /* 0x69ce2bdf00067882 */ /* 0x000fe20000000000 */
[----:B------:R-:W-:Y:S01]  /*01d0*/  MOV R10, 0xfca213ea ;  /* 0xfca213ea000a7802 */ /* 0x000fe20000000f00 */
[----:B------:R-:W-:Y:S01]  /*01e0*/  IMAD.MOV.U32 R11, RZ, RZ, 0x3e928af3 ;  /* 0x3e928af3ff0b7424 */ /* 0x000fe200078e00ff */
[----:B------:R-:W-:-:S05]  /*01f0*/  UMOV UR7, 0x3e5ade15 ;  /* 0x3e5ade1500077882 */ /* 0x000fca0000000000 */
        /* <DEDUP_REMOVED lines=31> */
[----:B------:R-:W-:Y:S01]  /*03f0*/  DADD R2, -R2, +INF ;  /* 0x7ff0000002027429 */ /* 0x000fe20000000100 */
[----:B------:R-:W-:-:S09]  /*0400*/  FSETP.GT.AND P0, PT, R6, RZ, PT ;  /* 0x000000ff0600720b */ /* 0x000fd20003f04000 */
[----:B------:R-:W-:Y:S02]  /*0410*/  FSEL R8, R2, RZ, !P0 ;  /* 0x000000ff02087208 */ /* 0x000fe40004000000 */
[----:B------:R-:W-:Y:S01]  /*0420*/  @!P1 LEA.HI R5, R4, R4, RZ, 0x1 ;  /* 0x0000000404059211 */ /* 0x000fe200078f08ff */
[----:B------:R-:W-:Y:S01]  /*0430*/  @!P1 IMAD.MOV.U32 R2, RZ, RZ, RZ ;  /* 0x000000ffff029224 */ /* 0x000fe200078e00ff */
[----:B------:R-:W-:Y:S02]  /*0440*/  FSEL R9, R3, RZ, !P0 ;  /* 0x000000ff03097208 */ /* 0x000fe40004000000 */
[----:B------:R-:W-:-:S04]  /*0450*/  @!P1 SHF.R.S32.HI R5, RZ, 0x1, R5 ;  /* 0x00000001ff059819 */ /* 0x000fc80000011405 */
[----:B------:R-:W-:Y:S01]  /*0460*/  @!P1 IADD3 R4, PT, PT, R4, -R5, RZ ;  /* 0x8000000504049210 */ /* 0x000fe20007ffe0ff */
[----:B------:R-:W-:-:S03]  /*0470*/  @!P1 IMAD R11, R5, 0x100000, R11 ;  /* 0x00100000050b9824 */ /* 0x000fc600078e020b */
[----:B------:R-:W-:-:S06]  /*0480*/  @!P1 LEA R3, R4, 0x3ff00000, 0x14 ;  /* 0x3ff0000004039811 */ /* 0x000fcc00078ea0ff */
[----:B------:R-:W-:-:S11]  /*0490*/  @!P1 DMUL R8, R10, R2 ;  /* 0x000000020a089228 */ /* 0x000fd60000000000 */
.L_x_11:
[----:B------:R-:W-:Y:S05]  /*04a0*/  BSYNC.RECONVERGENT B0 ;  /* 0x0000000000007941 */ /* 0x000fea0003800200 */
.L_x_10:
[----:B------:R-:W-:Y:S01]  /*04b0*/  DADD R8, R8, 1 ;  /* 0x3ff0000008087429 */ /* 0x000fe20000000000 */
[----:B------:R-:W-:Y:S05]  /*04c0*/  BSSY.RECONVERGENT B0, `(.L_x_12) ;  /* 0x000000e000007945 */ /* 0x000fea0003800200 */
[----:B------:R-:W0:Y:S04]  /*04d0*/  MUFU.RCP64H R3, R9 ;  /* 0x0000000900037308 */ /* 0x000e280000001800 */
[----:B------:R-:W-:-:S05]  /*04e0*/  VIADD R2, R9, 0x300402 ;  /* 0x0030040209027836 */ /* 0x000fca0000000000 */
[----:B------:R-:W-:Y:S01]  /*04f0*/  FSETP.GEU.AND P0, PT, |R2|, 5.8789094863358348022e-39, PT ;  /* 0x004004020200780b */ /* 0x000fe20003f0e200 */
[----:B0-----:R-:W-:-:S08]  /*0500*/  DFMA R4, -R8, R2, 1 ;  /* 0x3ff000000804742b */ /* 0x001fd00000000102 */
[----:B------:R-:W-:-:S08]  /*0510*/  DFMA R4, R4, R4, R4 ;  /* 0x000000040404722b */ /* 0x000fd00000000004 */
[----:B------:R-:W-:-:S08]  /*0520*/  DFMA R4, R2, R4, R2 ;  /* 0x000000040204722b */ /* 0x000fd00000000002 */
[----:B------:R-:W-:-:S08]  /*0530*/  DFMA R6, -R8, R4, 1 ;  /* 0x3ff000000806742b */ /* 0x000fd00000000104 */
[----:B------:R-:W-:Y:S01]  /*0540*/  DFMA R4, R4, R6, R4 ;  /* 0x000000060404722b */ /* 0x000fe20000000004 */
[----:B------:R-:W-:Y:S10]  /*0550*/  @P0 BRA `(.L_x_13) ;  /* 0x0000000000100947 */ /* 0x000ff40003800000 */
[----:B------:R-:W-:-:S04]  /*0560*/  LOP3.LUT R2, R9, 0x7fffffff, RZ, 0xc0, !PT ;  /* 0x7fffffff09027812 */ /* 0x000fc800078ec0ff */
[----:B------:R-:W-:Y:S02]  /*0570*/  IADD3 R3, PT, PT, R2, -0x100000, RZ ;  /* 0xfff0000002037810 */ /* 0x000fe40007ffe0ff */
[----:B------:R-:W-:-:S07]  /*0580*/  MOV R2, 0x5a0 ;  /* 0x000005a000027802 */ /* 0x000fce0000000f00 */
[----:B------:R-:W-:Y:S05]  /*0590*/  CALL.REL.NOINC `($__internal_1_$__cuda_sm20_dblrcp_rn_slowpath_v3) ;  /* 0x0000000000207944 */ /* 0x000fea0003c00000 */
.L_x_13:
[----:B------:R-:W-:Y:S05]  /*05a0*/  BSYNC.RECONVERGENT B0 ;  /* 0x0000000000007941 */ /* 0x000fea0003800200 */
.L_x_12:
[----:B------:R-:W0:Y:S01]  /*05b0*/  LDC.64 R2, c[0x0][0x380] ;  /* 0x0000e000ff027b82 */ /* 0x000e220000000a00 */
[----:B------:R-:W1:Y:S01]  /*05c0*/  LDCU UR6, c[0x0][0x388] ;  /* 0x00007100ff0677ac */ /* 0x000e620008000800 */
[----:B------:R-:W2:Y:S01]  /*05d0*/  F2F.F32.F64 R5, R4 ;  /* 0x0000000400057310 */ /* 0x000ea20000301000 */
[----:B-1----:R-:W-:-:S04]  /*05e0*/  VIADD R7, R0, UR6 ;  /* 0x0000000600077c36 */ /* 0x002fc80008000000 */
[----:B0-----:R-:W-:-:S05]  /*05f0*/  IMAD.WIDE.U32 R2, R7, 0x4, R2 ;  /* 0x0000000407027825 */ /* 0x001fca00078e0002 */
[----:B--2---:R-:W-:Y:S01]  /*0600*/  STG.E desc[UR4][R2.64], R5 ;  /* 0x0000000502007986 */ /* 0x004fe2000c101904 */
[----:B------:R-:W-:Y:S05]  /*0610*/  EXIT ;  /* 0x000000000000794d */ /* 0x000fea0003800000 */
        .weak           $__internal_1_$__cuda_sm20_dblrcp_rn_slowpath_v3
        .type           $__internal_1_$__cuda_sm20_dblrcp_rn_slowpath_v3,@function
        .size           $__internal_1_$__cuda_sm20_dblrcp_rn_slowpath_v3,(.L_x_20 - $__internal_1_$__cuda_sm20_dblrcp_rn_slowpath_v3)
$__internal_1_$__cuda_sm20_dblrcp_rn_slowpath_v3:
[----:B------:R-:W-:Y:S01]  /*0620*/  IMAD.MOV.U32 R4, RZ, RZ, R8 ;  /* 0x000000ffff047224 */ /* 0x000fe200078e0008 */
[----:B------:R-:W-:Y:S01]  /*0630*/  MOV R5, R9 ;  /* 0x0000000900057202 */ /* 0x000fe20000000f00 */
[----:B------:R-:W-:Y:S05]  /*0640*/  BSSY.RECONVERGENT B1, `(.L_x_14) ;  /* 0x0000025000017945 */ /* 0x000fea0003800200 */
[----:B------:R-:W-:-:S14]  /*0650*/  DSETP.GTU.AND P0, PT, |R4|, +INF , PT ;  /* 0x7ff000000400742a */ /* 0x000fdc0003f0c200 */
[----:B------:R-:W-:Y:S05]  /*0660*/  @P0 BRA `(.L_x_15) ;  /* 0x0000000000800947 */ /* 0x000fea0003800000 */
[----:B------:R-:W-:-:S05]  /*0670*/  LOP3.LUT R8, R9, 0x7fffffff, RZ, 0xc0, !PT ;  /* 0x7fffffff09087812 */ /* 0x000fca00078ec0ff */
[----:B------:R-:W-:-:S05]  /*0680*/  VIADD R6, R8, 0xffffffff ;  /* 0xffffffff08067836 */ /* 0x000fca0000000000 */
[----:B------:R-:W-:-:S13]  /*0690*/  ISETP.GE.U32.AND P0, PT, R6, 0x7fefffff, PT ;  /* 0x7fefffff0600780c */ /* 0x000fda0003f06070 */
[----:B------:R-:W-:Y:S01]  /*06a0*/  @P0 LOP3.LUT R7, R5, 0x7ff00000, RZ, 0x3c, !PT ;  /* 0x7ff0000005070812 */ /* 0x000fe200078e3cff */
[----:B------:R-:W-:Y:S01]  /*06b0*/  @P0 IMAD.MOV.U32 R6, RZ, RZ, RZ ;  /* 0x000000ffff060224 */ /* 0x000fe200078e00ff */
[----:B------:R-:W-:Y:S06]  /*06c0*/  @P0 BRA `(.L_x_16) ;  /* 0x0000000000700947 */ /* 0x000fec0003800000 */
[----:B------:R-:W-:-:S13]  /*06d0*/  ISETP.GE.U32.AND P0, PT, R8, 0x1000001, PT ;  /* 0x010000010800780c */ /* 0x000fda0003f06070 */
[----:B------:R-:W-:Y:S05]  /*06e0*/  @!P0 BRA `(.L_x_17) ;  /* 0x0000000000388947 */ /* 0x000fea0003800000 */
[----:B------:R-:W-:Y:S01]  /*06f0*/  IADD3 R7, PT, PT, R5, -0x3fe00000, RZ ;  /* 0xc020000005077810 */ /* 0x000fe20007ffe0ff */
[----:B------:R-:W-:Y:S02]  /*0700*/  IMAD.MOV.U32 R6, RZ, RZ, R4 ;  /* 0x000000ffff067224 */ /* 0x000fe400078e0004 */
[----:B------:R-:W-:Y:S01]  /*0710*/  IMAD.MOV.U32 R8, RZ, RZ, R3 ;  /* 0x000000ffff087224 */ /* 0x000fe200078e0003 */
[----:B------:R-:W0:Y:S05]  /*0720*/  MUFU.RCP64H R9, R7 ;  /* 0x0000000700097308 */ /* 0x000e2a0000001800 */
[----:B0-----:R-:W-:-:S08]  /*0730*/  DFMA R10, -R6, R8, 1 ;  /* 0x3ff00000060a742b */ /* 0x001fd00000000108 */
[----:B------:R-:W-:-:S08]  /*0740*/  DFMA R10, R10, R10, R10 ;  /* 0x0000000a0a0a722b */ /* 0x000fd0000000000a */
[----:B------:R-:W-:-:S08]  /*0750*/  DFMA R10, R8, R10, R8 ;  /* 0x0000000a080a722b */ /* 0x000fd00000000008 */
[----:B------:R-:W-:-:S08]  /*0760*/  DFMA R8, -R6, R10, 1 ;  /* 0x3ff000000608742b */ /* 0x000fd0000000010a */
[----:B------:R-:W-:-:S08]  /*0770*/  DFMA R8, R10, R8, R10 ;  /* 0x000000080a08722b */ /* 0x000fd0000000000a */
[----:B------:R-:W-:-:S08]  /*0780*/  DMUL R8, R8, 2.2250738585072013831e-308 ;  /* 0x0010000008087828 */ /* 0x000fd00000000000 */
[----:B------:R-:W-:-:S08]  /*0790*/  DFMA R4, -R4, R8, 1 ;  /* 0x3ff000000404742b */ /* 0x000fd00000000108 */
[----:B------:R-:W-:-:S08]  /*07a0*/  DFMA R4, R4, R4, R4 ;  /* 0x000000040404722b */ /* 0x000fd00000000004 */
[----:B------:R-:W-:Y:S01]  /*07b0*/  DFMA R6, R8, R4, R8 ;  /* 0x000000040806722b */ /* 0x000fe20000000008 */
[----:B------:R-:W-:Y:S10]  /*07c0*/  BRA `(.L_x_16) ;  /* 0x0000000000307947 */ /* 0x000ff40003800000 */
.L_x_17:
[----:B------:R-:W-:Y:S01]  /*07d0*/  DMUL R4, R4, 8.11296384146066816958e+31 ;  /* 0x4690000004047828 */ /* 0x000fe20000000000 */
[----:B------:R-:W-:-:S05]  /*07e0*/  MOV R6, R3 ;  /* 0x0000000300067202 */ /* 0x000fca0000000f00 */
[----:B------:R-:W0:Y:S02]  /*07f0*/  MUFU.RCP64H R7, R5 ;  /* 0x0000000500077308 */ /* 0x000e240000001800 */
[----:B0-----:R-:W-:-:S08]  /*0800*/  DFMA R8, -R4, R6, 1 ;  /* 0x3ff000000408742b */ /* 0x001fd00000000106 */
[----:B------:R-:W-:-:S08]  /*0810*/  DFMA R8, R8, R8, R8 ;  /* 0x000000080808722b */ /* 0x000fd00000000008 */
[----:B------:R-:W-:-:S08]  /*0820*/  DFMA R8, R6, R8, R6 ;  /* 0x000000080608722b */ /* 0x000fd00000000006 */
[----:B------:R-:W-:-:S08]  /*0830*/  DFMA R6, -R4, R8, 1 ;  /* 0x3ff000000406742b */ /* 0x000fd00000000108 */
[----:B------:R-:W-:-:S08]  /*0840*/  DFMA R6, R8, R6, R8 ;  /* 0x000000060806722b */ /* 0x000fd00000000008 */
[----:B------:R-:W-:Y:S01]  /*0850*/  DMUL R6, R6, 8.11296384146066816958e+31 ;  /* 0x4690000006067828 */ /* 0x000fe20000000000 */
[----:B------:R-:W-:Y:S10]  /*0860*/  BRA `(.L_x_16) ;  /* 0x0000000000087947 */ /* 0x000ff40003800000 */
.L_x_15:
[----:B------:R-:W-:Y:S01]  /*0870*/  LOP3.LUT R7, R5, 0x80000, RZ, 0xfc, !PT ;  /* 0x0008000005077812 */ /* 0x000fe200078efcff */
[----:B------:R-:W-:-:S07]  /*0880*/  IMAD.MOV.U32 R6, RZ, RZ, R4 ;  /* 0x000000ffff067224 */ /* 0x000fce00078e0004 */
.L_x_16:
[----:B------:R-:W-:Y:S05]  /*0890*/  BSYNC.RECONVERGENT B1 ;  /* 0x0000000000017941 */ /* 0x000fea0003800200 */
.L_x_14:
[----:B------:R-:W-:Y:S01]  /*08a0*/  IMAD.MOV.U32 R3, RZ, RZ, 0x0 ;  /* 0x00000000ff037424 */ /* 0x000fe200078e00ff */
[----:B------:R-:W-:Y:S01]  /*08b0*/  MOV R5, R7 ;  /* 0x0000000700057202 */ /* 0x000fe20000000f00 */
[----:B------:R-:W-:Y:S02]  /*08c0*/  IMAD.MOV.U32 R4, RZ, RZ, R6 ;  /* 0x000000ffff047224 */ /* 0x000fe400078e0006 */
[----:B------:R-:W-:Y:S05]  /*08d0*/  RET.REL.NODEC R2 `(_Z36cudaKernel_ActivateLayerUsingSigmoidPfjj) ;  /* 0xfffffff402c87950 */ /* 0x000fea0003c3ffff */
.L_x_18:
        /* <DEDUP_REMOVED lines=10> */
.L_x_20:


//--------------------- .nv.shared.reserved.0     --------------------------
	.section	.nv.shared.reserved.0,"aw",@nobits
	.weak		__nv_reservedSMEM_offset_0_alias
	.size		__nv_reservedSMEM_offset_0_alias, 0, 64
	.other		__nv_reservedSMEM_offset_0_alias,@"STO_CUDA_RESERVED_SHARED STV_DEFAULT"
__nv_reservedSMEM_offset_0_alias:
	.zero		0
	.zero		64


//--------------------- .nv.constant0._Z33cudaKernel_ActivateLayerUsingReluPfjj --------------------------
	.section	.nv.constant0._Z33cudaKernel_ActivateLayerUsingReluPfjj,"a",@progbits
	.sectionflags	@""
	.align	4
.nv.constant0._Z33cudaKernel_ActivateLayerUsingReluPfjj:
	.zero		912


//--------------------- .nv.constant0._Z33cudaKernel_ActivateLayerUsingTanhPfjj --------------------------
	.section	.nv.constant0._Z33cudaKernel_ActivateLayerUsingTanhPfjj,"a",@progbits
	.sectionflags	@""
	.align	4
.nv.constant0._Z33cudaKernel_ActivateLayerUsingTanhPfjj:
	.zero		912


//--------------------- .nv.constant0._Z36cudaKernel_ActivateLayerUsingSigmoidPfjj --------------------------
	.section	.nv.constant0._Z36cudaKernel_ActivateLayerUsingSigmoidPfjj,"a",@progbits
	.sectionflags	@""
	.align	4
.nv.constant0._Z36cudaKernel_ActivateLayerUsingSigmoidPfjj:
	.zero		912


//--------------------- SYMBOLS --------------------------

	.type		.nv.reservedSmem.offset0,@object
	.size		.nv.reservedSmem.offset0,0x4
